//
// Generated by NVIDIA NVVM Compiler
//
// Compiler Build ID: CL-36424714
// Cuda compilation tools, release 13.0, V13.0.88
// Based on NVVM 20.0.0
//

.version 9.0
.target sm_100
.address_size 64

	// .globl	_Z14cuda_evaporatePdid
.global .align 4 .b8 precalc_xorwow_matrix[102400];
.global .align 4 .b8 precalc_xorwow_offset_matrix[102400];
.global .align 4 .b8 mrg32k3aM1[2304];
.global .align 4 .b8 mrg32k3aM2[2304];
.global .align 4 .b8 mrg32k3aM1SubSeq[2016];
.global .align 4 .b8 mrg32k3aM2SubSeq[2016];
.global .align 4 .b8 mrg32k3aM1Seq[2304];
.global .align 4 .b8 mrg32k3aM2Seq[2304];
.const .align 8 .b8 __cr_lgamma_table[72];

.visible .entry _Z14cuda_evaporatePdid(
	.param .u64 .ptr .align 1 _Z14cuda_evaporatePdid_param_0,
	.param .u32 _Z14cuda_evaporatePdid_param_1,
	.param .f64 _Z14cuda_evaporatePdid_param_2
)
{
	.reg .b32 	%r<5>;
	.reg .b64 	%rd<5>;
	.reg .b64 	%fd<4>;

	ld.param.u64 	%rd1, [_Z14cuda_evaporatePdid_param_0];
	ld.param.f64 	%fd1, [_Z14cuda_evaporatePdid_param_2];
	cvta.to.global.u64 	%rd2, %rd1;
	mov.u32 	%r1, %tid.x;
	mov.u32 	%r2, %ctaid.x;
	mov.u32 	%r3, %ntid.x;
	mad.lo.s32 	%r4, %r2, %r3, %r1;
	mul.wide.s32 	%rd3, %r4, 8;
	add.s64 	%rd4, %rd2, %rd3;
	ld.global.f64 	%fd2, [%rd4];
	mul.f64 	%fd3, %fd1, %fd2;
	st.global.f64 	[%rd4], %fd3;
	ret;

}
	// .globl	_Z21cuda_pheromone_updatePdPiS0_id
.visible .entry _Z21cuda_pheromone_updatePdPiS0_id(
	.param .u64 .ptr .align 1 _Z21cuda_pheromone_updatePdPiS0_id_param_0,
	.param .u64 .ptr .align 1 _Z21cuda_pheromone_updatePdPiS0_id_param_1,
	.param .u64 .ptr .align 1 _Z21cuda_pheromone_updatePdPiS0_id_param_2,
	.param .u32 _Z21cuda_pheromone_updatePdPiS0_id_param_3,
	.param .f64 _Z21cuda_pheromone_updatePdPiS0_id_param_4
)
{
	.reg .b32 	%r<10>;
	.reg .b64 	%rd<11>;
	.reg .b64 	%fd<6>;

	ld.param.u64 	%rd1, [_Z21cuda_pheromone_updatePdPiS0_id_param_0];
	ld.param.u64 	%rd2, [_Z21cuda_pheromone_updatePdPiS0_id_param_2];
	ld.param.u32 	%r1, [_Z21cuda_pheromone_updatePdPiS0_id_param_3];
	ld.param.f64 	%fd1, [_Z21cuda_pheromone_updatePdPiS0_id_param_4];
	cvta.to.global.u64 	%rd3, %rd1;
	cvta.to.global.u64 	%rd4, %rd2;
	mov.u32 	%r2, %tid.x;
	mov.u32 	%r3, %ctaid.x;
	mov.u32 	%r4, %ntid.x;
	mad.lo.s32 	%r5, %r3, %r4, %r2;
	mul.wide.s32 	%rd5, %r5, 4;
	add.s64 	%rd6, %rd4, %rd5;
	ld.global.u32 	%r6, [%rd6];
	ld.global.u32 	%r7, [%rd6+4];
	mad.lo.s32 	%r8, %r6, %r1, %r7;
	mul.wide.s32 	%rd7, %r8, 8;
	add.s64 	%rd8, %rd3, %rd7;
	ld.global.f64 	%fd2, [%rd8];
	add.f64 	%fd3, %fd1, %fd2;
	st.global.f64 	[%rd8], %fd3;
	mad.lo.s32 	%r9, %r7, %r1, %r6;
	mul.wide.s32 	%rd9, %r9, 8;
	add.s64 	%rd10, %rd3, %rd9;
	ld.global.f64 	%fd4, [%rd10];
	add.f64 	%fd5, %fd1, %fd4;
	st.global.f64 	[%rd10], %fd5;
	ret;

}
	// .globl	_Z18cuda_path_traversePiS_PdS0_i
.visible .entry _Z18cuda_path_traversePiS_PdS0_i(
	.param .u64 .ptr .align 1 _Z18cuda_path_traversePiS_PdS0_i_param_0,
	.param .u64 .ptr .align 1 _Z18cuda_path_traversePiS_PdS0_i_param_1,
	.param .u64 .ptr .align 1 _Z18cuda_path_traversePiS_PdS0_i_param_2,
	.param .u64 .ptr .align 1 _Z18cuda_path_traversePiS_PdS0_i_param_3,
	.param .u32 _Z18cuda_path_traversePiS_PdS0_i_param_4
)
{
	.reg .pred 	%p<27>;
	.reg .b32 	%r<86>;
	.reg .b32 	%f<3>;
	.reg .b64 	%rd<78>;
	.reg .b64 	%fd<87>;

	ld.param.u64 	%rd21, [_Z18cuda_path_traversePiS_PdS0_i_param_0];
	ld.param.u64 	%rd23, [_Z18cuda_path_traversePiS_PdS0_i_param_1];
	ld.param.u64 	%rd24, [_Z18cuda_path_traversePiS_PdS0_i_param_2];
	ld.param.u64 	%rd22, [_Z18cuda_path_traversePiS_PdS0_i_param_3];
	ld.param.u32 	%r26, [_Z18cuda_path_traversePiS_PdS0_i_param_4];
	cvta.to.global.u64 	%rd1, %rd24;
	cvta.to.global.u64 	%rd2, %rd23;
	setp.lt.s32 	%p1, %r26, 2;
	@%p1 bra 	$L__BB2_61;
	cvta.to.global.u64 	%rd25, %rd22;
	mov.u32 	%r28, %tid.x;
	mov.u32 	%r29, %ctaid.x;
	mov.u32 	%r30, %ntid.x;
	mad.lo.s32 	%r31, %r30, %r29, %r28;
	mul.lo.s32 	%r1, %r26, %r31;
	add.s32 	%r2, %r1, -1;
	mul.wide.s32 	%rd26, %r1, 8;
	add.s64 	%rd3, %rd25, %rd26;
	and.b32  	%r3, %r26, 7;
	add.s32 	%r4, %r3, -1;
	and.b32  	%r5, %r26, 3;
	and.b32  	%r6, %r26, 2147483640;
	and.b32  	%r7, %r26, 1;
	neg.s32 	%r8, %r6;
	add.s64 	%rd4, %rd2, 16;
	add.s64 	%rd5, %rd3, 32;
	cvta.to.global.u64 	%rd6, %rd21;
	mov.b32 	%r77, 1;
$L__BB2_2:
	setp.lt.u32 	%p2, %r26, 8;
	add.s32 	%r33, %r2, %r77;
	mul.wide.s32 	%rd27, %r33, 4;
	add.s64 	%rd7, %rd6, %rd27;
	ld.global.u32 	%r34, [%rd7];
	mul.lo.s32 	%r10, %r34, %r26;
	mov.f64 	%fd64, 0d0000000000000000;
	mov.b32 	%r82, 0;
	@%p2 bra 	$L__BB2_29;
	mul.wide.s32 	%rd28, %r10, 8;
	add.s64 	%rd29, %rd1, %rd28;
	add.s64 	%rd77, %rd29, 32;
	mov.f64 	%fd64, 0d0000000000000000;
	mov.u64 	%rd76, %rd5;
	mov.u32 	%r78, %r1;
	mov.u32 	%r79, %r10;
	mov.u32 	%r80, %r8;
$L__BB2_4:
	.pragma "nounroll";
	mul.wide.s32 	%rd30, %r78, 4;
	add.s64 	%rd11, %rd4, %rd30;
	ld.global.u32 	%r35, [%rd11+-16];
	setp.ne.s32 	%p3, %r35, 1;
	@%p3 bra 	$L__BB2_6;
	mov.b64 	%rd33, 0;
	st.global.u64 	[%rd76+-32], %rd33;
	bra.uni 	$L__BB2_7;
$L__BB2_6:
	mul.wide.s32 	%rd31, %r79, 8;
	add.s64 	%rd32, %rd1, %rd31;
	ld.global.f64 	%fd45, [%rd32];
	st.global.f64 	[%rd76+-32], %fd45;
	add.f64 	%fd64, %fd64, %fd45;
$L__BB2_7:
	ld.global.u32 	%r36, [%rd11+-12];
	setp.eq.s32 	%p4, %r36, 1;
	@%p4 bra 	$L__BB2_9;
	ld.global.f64 	%fd46, [%rd77+-24];
	st.global.f64 	[%rd76+-24], %fd46;
	add.f64 	%fd64, %fd64, %fd46;
	bra.uni 	$L__BB2_10;
$L__BB2_9:
	mov.b64 	%rd34, 0;
	st.global.u64 	[%rd76+-24], %rd34;
$L__BB2_10:
	ld.global.u32 	%r37, [%rd11+-8];
	setp.eq.s32 	%p5, %r37, 1;
	@%p5 bra 	$L__BB2_12;
	ld.global.f64 	%fd47, [%rd77+-16];
	st.global.f64 	[%rd76+-16], %fd47;
	add.f64 	%fd64, %fd64, %fd47;
	bra.uni 	$L__BB2_13;
$L__BB2_12:
	mov.b64 	%rd35, 0;
	st.global.u64 	[%rd76+-16], %rd35;
$L__BB2_13:
	ld.global.u32 	%r38, [%rd11+-4];
	setp.eq.s32 	%p6, %r38, 1;
	@%p6 bra 	$L__BB2_15;
	ld.global.f64 	%fd48, [%rd77+-8];
	st.global.f64 	[%rd76+-8], %fd48;
	add.f64 	%fd64, %fd64, %fd48;
	bra.uni 	$L__BB2_16;
$L__BB2_15:
	mov.b64 	%rd36, 0;
	st.global.u64 	[%rd76+-8], %rd36;
$L__BB2_16:
	ld.global.u32 	%r39, [%rd11];
	setp.eq.s32 	%p7, %r39, 1;
	@%p7 bra 	$L__BB2_18;
	ld.global.f64 	%fd49, [%rd77];
	st.global.f64 	[%rd76], %fd49;
	add.f64 	%fd64, %fd64, %fd49;
	bra.uni 	$L__BB2_19;
$L__BB2_18:
	mov.b64 	%rd37, 0;
	st.global.u64 	[%rd76], %rd37;
$L__BB2_19:
	ld.global.u32 	%r40, [%rd11+4];
	setp.eq.s32 	%p8, %r40, 1;
	@%p8 bra 	$L__BB2_21;
	ld.global.f64 	%fd50, [%rd77+8];
	st.global.f64 	[%rd76+8], %fd50;
	add.f64 	%fd64, %fd64, %fd50;
	bra.uni 	$L__BB2_22;
$L__BB2_21:
	mov.b64 	%rd38, 0;
	st.global.u64 	[%rd76+8], %rd38;
$L__BB2_22:
	ld.global.u32 	%r41, [%rd11+8];
	setp.eq.s32 	%p9, %r41, 1;
	@%p9 bra 	$L__BB2_24;
	ld.global.f64 	%fd51, [%rd77+16];
	st.global.f64 	[%rd76+16], %fd51;
	add.f64 	%fd64, %fd64, %fd51;
	bra.uni 	$L__BB2_25;
$L__BB2_24:
	mov.b64 	%rd39, 0;
	st.global.u64 	[%rd76+16], %rd39;
$L__BB2_25:
	ld.global.u32 	%r42, [%rd11+12];
	setp.eq.s32 	%p10, %r42, 1;
	@%p10 bra 	$L__BB2_27;
	ld.global.f64 	%fd52, [%rd77+24];
	st.global.f64 	[%rd76+24], %fd52;
	add.f64 	%fd64, %fd64, %fd52;
	bra.uni 	$L__BB2_28;
$L__BB2_27:
	mov.b64 	%rd40, 0;
	st.global.u64 	[%rd76+24], %rd40;
$L__BB2_28:
	add.s32 	%r80, %r80, 8;
	add.s32 	%r79, %r79, 8;
	add.s32 	%r78, %r78, 8;
	add.s64 	%rd77, %rd77, 64;
	add.s64 	%rd76, %rd76, 64;
	setp.ne.s32 	%p11, %r80, 0;
	mov.u32 	%r82, %r6;
	@%p11 bra 	$L__BB2_4;
$L__BB2_29:
	setp.eq.s32 	%p12, %r3, 0;
	@%p12 bra 	$L__BB2_57;
	setp.lt.u32 	%p13, %r4, 3;
	@%p13 bra 	$L__BB2_44;
	add.s32 	%r43, %r82, %r1;
	mul.wide.s32 	%rd41, %r43, 4;
	add.s64 	%rd14, %rd2, %rd41;
	ld.global.u32 	%r44, [%rd14];
	setp.eq.s32 	%p14, %r44, 1;
	cvt.u64.u32 	%rd15, %r82;
	mul.wide.u32 	%rd42, %r82, 8;
	add.s64 	%rd16, %rd3, %rd42;
	@%p14 bra 	$L__BB2_33;
	add.s32 	%r45, %r82, %r10;
	mul.wide.s32 	%rd43, %r45, 8;
	add.s64 	%rd44, %rd1, %rd43;
	ld.global.f64 	%fd54, [%rd44];
	st.global.f64 	[%rd16], %fd54;
	add.f64 	%fd64, %fd64, %fd54;
	bra.uni 	$L__BB2_34;
$L__BB2_33:
	mov.b64 	%rd45, 0;
	st.global.u64 	[%rd16], %rd45;
$L__BB2_34:
	ld.global.u32 	%r46, [%rd14+4];
	setp.eq.s32 	%p15, %r46, 1;
	cvt.s64.s32 	%rd46, %r10;
	add.s64 	%rd47, %rd15, %rd46;
	shl.b64 	%rd48, %rd47, 3;
	add.s64 	%rd17, %rd1, %rd48;
	@%p15 bra 	$L__BB2_36;
	ld.global.f64 	%fd55, [%rd17+8];
	st.global.f64 	[%rd16+8], %fd55;
	add.f64 	%fd64, %fd64, %fd55;
	bra.uni 	$L__BB2_37;
$L__BB2_36:
	mov.b64 	%rd49, 0;
	st.global.u64 	[%rd16+8], %rd49;
$L__BB2_37:
	ld.global.u32 	%r47, [%rd14+8];
	setp.eq.s32 	%p16, %r47, 1;
	@%p16 bra 	$L__BB2_39;
	ld.global.f64 	%fd56, [%rd17+16];
	st.global.f64 	[%rd16+16], %fd56;
	add.f64 	%fd64, %fd64, %fd56;
	bra.uni 	$L__BB2_40;
$L__BB2_39:
	mov.b64 	%rd50, 0;
	st.global.u64 	[%rd16+16], %rd50;
$L__BB2_40:
	ld.global.u32 	%r48, [%rd14+12];
	setp.eq.s32 	%p17, %r48, 1;
	@%p17 bra 	$L__BB2_42;
	ld.global.f64 	%fd57, [%rd17+24];
	st.global.f64 	[%rd16+24], %fd57;
	add.f64 	%fd64, %fd64, %fd57;
	bra.uni 	$L__BB2_43;
$L__BB2_42:
	mov.b64 	%rd51, 0;
	st.global.u64 	[%rd16+24], %rd51;
$L__BB2_43:
	add.s32 	%r82, %r82, 4;
$L__BB2_44:
	setp.eq.s32 	%p18, %r5, 0;
	@%p18 bra 	$L__BB2_57;
	setp.eq.s32 	%p19, %r5, 1;
	@%p19 bra 	$L__BB2_53;
	add.s32 	%r49, %r82, %r1;
	mul.wide.s32 	%rd52, %r49, 4;
	add.s64 	%rd18, %rd2, %rd52;
	ld.global.u32 	%r50, [%rd18];
	setp.eq.s32 	%p20, %r50, 1;
	cvt.u64.u32 	%rd19, %r82;
	mul.wide.u32 	%rd53, %r82, 8;
	add.s64 	%rd20, %rd3, %rd53;
	@%p20 bra 	$L__BB2_48;
	add.s32 	%r51, %r82, %r10;
	mul.wide.s32 	%rd54, %r51, 8;
	add.s64 	%rd55, %rd1, %rd54;
	ld.global.f64 	%fd59, [%rd55];
	st.global.f64 	[%rd20], %fd59;
	add.f64 	%fd64, %fd64, %fd59;
	bra.uni 	$L__BB2_49;
$L__BB2_48:
	mov.b64 	%rd56, 0;
	st.global.u64 	[%rd20], %rd56;
$L__BB2_49:
	ld.global.u32 	%r52, [%rd18+4];
	setp.eq.s32 	%p21, %r52, 1;
	@%p21 bra 	$L__BB2_51;
	cvt.s64.s32 	%rd57, %r10;
	add.s64 	%rd58, %rd19, %rd57;
	shl.b64 	%rd59, %rd58, 3;
	add.s64 	%rd60, %rd1, %rd59;
	ld.global.f64 	%fd60, [%rd60+8];
	st.global.f64 	[%rd20+8], %fd60;
	add.f64 	%fd64, %fd64, %fd60;
	bra.uni 	$L__BB2_52;
$L__BB2_51:
	mov.b64 	%rd61, 0;
	st.global.u64 	[%rd20+8], %rd61;
$L__BB2_52:
	add.s32 	%r82, %r82, 2;
$L__BB2_53:
	setp.eq.s32 	%p22, %r7, 0;
	@%p22 bra 	$L__BB2_57;
	add.s32 	%r53, %r82, %r1;
	mul.wide.s32 	%rd62, %r53, 4;
	add.s64 	%rd63, %rd2, %rd62;
	ld.global.u32 	%r54, [%rd63];
	setp.eq.s32 	%p23, %r54, 1;
	@%p23 bra 	$L__BB2_56;
	add.s32 	%r55, %r82, %r10;
	mul.wide.s32 	%rd64, %r55, 8;
	add.s64 	%rd65, %rd1, %rd64;
	ld.global.f64 	%fd61, [%rd65];
	mul.wide.u32 	%rd66, %r82, 8;
	add.s64 	%rd67, %rd3, %rd66;
	st.global.f64 	[%rd67], %fd61;
	add.f64 	%fd64, %fd64, %fd61;
	bra.uni 	$L__BB2_57;
$L__BB2_56:
	mul.wide.u32 	%rd68, %r82, 8;
	add.s64 	%rd69, %rd3, %rd68;
	mov.b64 	%rd70, 0;
	st.global.u64 	[%rd69], %rd70;
$L__BB2_57:
	// begin inline asm
	mov.u64 	%rd71, %clock64;
	// end inline asm
	cvt.u32.u64 	%r57, %rd71;
	xor.b32  	%r58, %r57, -1429050551;
	mul.lo.s32 	%r59, %r58, 1099087573;
	{ .reg .b32 tmp; mov.b64 {tmp, %r60}, %rd71; }
	xor.b32  	%r61, %r60, -136515619;
	add.s32 	%r62, %r59, 123456789;
	add.s32 	%r63, %r59, 5783321;
	shr.u32 	%r64, %r62, 2;
	xor.b32  	%r65, %r64, %r62;
	shl.b32 	%r66, %r63, 4;
	shl.b32 	%r67, %r65, 1;
	xor.b32  	%r68, %r66, %r67;
	xor.b32  	%r69, %r68, %r63;
	xor.b32  	%r70, %r69, %r65;
	mad.lo.s32 	%r71, %r61, -1703105765, %r59;
	add.s32 	%r72, %r71, %r70;
	add.s32 	%r73, %r72, 6977678;
	cvt.rn.f32.u32 	%f1, %r73;
	fma.rn.f32 	%f2, %f1, 0f2F800000, 0f2F000000;
	cvt.f64.f32 	%fd62, %f2;
	mul.f64 	%fd38, %fd64, %fd62;
	ld.global.f64 	%fd86, [%rd3];
	setp.geu.f64 	%p24, %fd86, %fd38;
	mov.b32 	%r85, 0;
	@%p24 bra 	$L__BB2_60;
	mov.b32 	%r84, 0;
$L__BB2_59:
	add.s32 	%r85, %r84, 1;
	mul.wide.u32 	%rd72, %r84, 8;
	add.s64 	%rd73, %rd3, %rd72;
	ld.global.f64 	%fd63, [%rd73+8];
	add.f64 	%fd86, %fd86, %fd63;
	setp.lt.f64 	%p25, %fd86, %fd38;
	mov.u32 	%r84, %r85;
	@%p25 bra 	$L__BB2_59;
$L__BB2_60:
	st.global.u32 	[%rd7+4], %r85;
	add.s32 	%r75, %r85, %r1;
	mul.wide.s32 	%rd74, %r75, 4;
	add.s64 	%rd75, %rd2, %rd74;
	mov.b32 	%r76, 1;
	st.global.u32 	[%rd75], %r76;
	add.s32 	%r77, %r77, 1;
	setp.ne.s32 	%p26, %r77, %r26;
	@%p26 bra 	$L__BB2_2;
$L__BB2_61:
	ret;

}


// ===== COMPILED SASS (sm_100) =====

	.target	sm_100

	.elftype	@"ET_EXEC"


//--------------------- .note.nv.tkinfo           --------------------------
	.section	.note.nv.tkinfo,"",@"SHT_NOTE"
	.sectionflags	@"SHF_NOTE_NV_TKINFO"
	.tkinfo
        /*0018*/ 	.word	0x00000002
        /*0030*/ 	.string	""
        /*0030*/ 	.string	"ptxas"
        /*0030*/ 	.string	"Cuda compilation tools, release 13.0, V13.0.88"
        /*0030*/ 	.string	"Build cuda_13.0.r13.0/compiler.36424714_0"
        /*0030*/ 	.string	"-arch sm_100 -m 64 "



//--------------------- .note.nv.cuinfo           --------------------------
	.section	.note.nv.cuinfo,"",@"SHT_NOTE"
	.sectionflags	@"SHF_NOTE_NV_CUINFO"
        /*0018*/ 	.short	0x0002
        /*001a*/ 	.short	0x0064
        /*001c*/ 	.short	0x0082
	.zero		2


//--------------------- .nv.info                  --------------------------
	.section	.nv.info,"",@"SHT_CUDA_INFO"
	.align	4


	//----- nvinfo : EIATTR_REGCOUNT
	.align		4
        /*0000*/ 	.byte	0x04, 0x2f
        /*0002*/ 	.short	(.L_10 - .L_9)
	.align		4
.L_9:
        /*0004*/ 	.word	index@(_Z14cuda_evaporatePdid)
        /*0008*/ 	.word	0x00000008


	//----- nvinfo : EIATTR_FRAME_SIZE
	.align		4
.L_10:
        /*000c*/ 	.byte	0x04, 0x11
        /*000e*/ 	.short	(.L_12 - .L_11)
	.align		4
.L_11:
        /*0010*/ 	.word	index@(_Z14cuda_evaporatePdid)
        /*0014*/ 	.word	0x00000000


	//----- nvinfo : EIATTR_REGCOUNT
	.align		4
.L_12:
        /*0018*/ 	.byte	0x04, 0x2f
        /*001a*/ 	.short	(.L_14 - .L_13)
	.align		4
.L_13:
        /*001c*/ 	.word	index@(_Z21cuda_pheromone_updatePdPiS0_id)
        /*0020*/ 	.word	0x0000000e


	//----- nvinfo : EIATTR_FRAME_SIZE
	.align		4
.L_14:
        /*0024*/ 	.byte	0x04, 0x11
        /*0026*/ 	.short	(.L_16 - .L_15)
	.align		4
.L_15:
        /*0028*/ 	.word	index@(_Z21cuda_pheromone_updatePdPiS0_id)
        /*002c*/ 	.word	0x00000000


	//----- nvinfo : EIATTR_REGCOUNT
	.align		4
.L_16:
        /*0030*/ 	.byte	0x04, 0x2f
        /*0032*/ 	.short	(.L_18 - .L_17)
	.align		4
.L_17:
        /*0034*/ 	.word	index@(_Z18cuda_path_traversePiS_PdS0_i)
        /*0038*/ 	.word	0x00000020


	//----- nvinfo : EIATTR_FRAME_SIZE
	.align		4
.L_18:
        /*003c*/ 	.byte	0x04, 0x11
        /*003e*/ 	.short	(.L_20 - .L_19)
	.align		4
.L_19:
        /*0040*/ 	.word	index@(_Z18cuda_path_traversePiS_PdS0_i)
        /*0044*/ 	.word	0x00000000


	//----- nvinfo : EIATTR_MIN_STACK_SIZE
	.align		4
.L_20:
        /*0048*/ 	.byte	0x04, 0x12
        /*004a*/ 	.short	(.L_22 - .L_21)
	.align		4
.L_21:
        /*004c*/ 	.word	index@(_Z18cuda_path_traversePiS_PdS0_i)
        /*0050*/ 	.word	0x00000000


	//----- nvinfo : EIATTR_MIN_STACK_SIZE
	.align		4
.L_22:
        /*0054*/ 	.byte	0x04, 0x12
        /*0056*/ 	.short	(.L_24 - .L_23)
	.align		4
.L_23:
        /*0058*/ 	.word	index@(_Z21cuda_pheromone_updatePdPiS0_id)
        /*005c*/ 	.word	0x00000000


	//----- nvinfo : EIATTR_MIN_STACK_SIZE
	.align		4
.L_24:
        /*0060*/ 	.byte	0x04, 0x12
        /*0062*/ 	.short	(.L_26 - .L_25)
	.align		4
.L_25:
        /*0064*/ 	.word	index@(_Z14cuda_evaporatePdid)
        /*0068*/ 	.word	0x00000000
.L_26:


//--------------------- .nv.compat                --------------------------
	.section	.nv.compat,"",@"SHT_CUDA_COMPAT_INFO"
	.align	4
        /*0000*/ 	.byte	0x02, 0x09, 0x00, 0x00, 0x02, 0x02, 0x01, 0x00, 0x02, 0x05, 0x05, 0x00, 0x03, 0x07, 0x01, 0x01
        /*0010*/ 	.byte	0x02, 0x03, 0x00, 0x00, 0x02, 0x06, 0x01, 0x00, 0x04, 0x0b, 0x08, 0x00, 0x01, 0x00, 0x00, 0x00
        /*0020*/ 	.byte	0x00, 0x00, 0x00, 0x00


//--------------------- .nv.info._Z18cuda_path_traversePiS_PdS0_i --------------------------
	.section	.nv.info._Z18cuda_path_traversePiS_PdS0_i,"",@"SHT_CUDA_INFO"
	.sectionflags	@""
	.align	4


	//----- nvinfo : EIATTR_CUDA_API_VERSION
	.align		4
        /*0000*/ 	.byte	0x04, 0x37
        /*0002*/ 	.short	(.L_28 - .L_27)
.L_27:
        /*0004*/ 	.word	0x00000082


	//----- nvinfo : EIATTR_KPARAM_INFO
	.align		4
.L_28:
        /*0008*/ 	.byte	0x04, 0x17
        /*000a*/ 	.short	(.L_30 - .L_29)
.L_29:
        /*000c*/ 	.word	0x00000000
        /*0010*/ 	.short	0x0004
        /*0012*/ 	.short	0x0020
        /*0014*/ 	.byte	0x00, 0xf0, 0x11, 0x00


	//----- nvinfo : EIATTR_KPARAM_INFO
	.align		4
.L_30:
        /*0018*/ 	.byte	0x04, 0x17
        /*001a*/ 	.short	(.L_32 - .L_31)
.L_31:
        /*001c*/ 	.word	0x00000000
        /*0020*/ 	.short	0x0003
        /*0022*/ 	.short	0x0018
        /*0024*/ 	.byte	0x00, 0xf5, 0x21, 0x00


	//----- nvinfo : EIATTR_KPARAM_INFO
	.align		4
.L_32:
        /*0028*/ 	.byte	0x04, 0x17
        /*002a*/ 	.short	(.L_34 - .L_33)
.L_33:
        /*002c*/ 	.word	0x00000000
        /*0030*/ 	.short	0x0002
        /*0032*/ 	.short	0x0010
        /*0034*/ 	.byte	0x00, 0xf5, 0x21, 0x00


	//----- nvinfo : EIATTR_KPARAM_INFO
	.align		4
.L_34:
        /*0038*/ 	.byte	0x04, 0x17
        /*003a*/ 	.short	(.L_36 - .L_35)
.L_35:
        /*003c*/ 	.word	0x00000000
        /*0040*/ 	.short	0x0001
        /*0042*/ 	.short	0x0008
        /*0044*/ 	.byte	0x00, 0xf5, 0x21, 0x00


	//----- nvinfo : EIATTR_KPARAM_INFO
	.align		4
.L_36:
        /*0048*/ 	.byte	0x04, 0x17
        /*004a*/ 	.short	(.L_38 - .L_37)
.L_37:
        /*004c*/ 	.word	0x00000000
        /*0050*/ 	.short	0x0000
        /*0052*/ 	.short	0x0000
        /*0054*/ 	.byte	0x00, 0xf5, 0x21, 0x00


	//----- nvinfo : EIATTR_SPARSE_MMA_MASK
	.align		4
.L_38:
        /*0058*/ 	.byte	0x03, 0x50
        /*005a*/ 	.short	0x0000


	//----- nvinfo : EIATTR_MAXREG_COUNT
	.align		4
        /*005c*/ 	.byte	0x03, 0x1b
        /*005e*/ 	.short	0x00ff


	//----- nvinfo : EIATTR_MERCURY_ISA_VERSION
	.align		4
        /*0060*/ 	.byte	0x03, 0x5f
        /*0062*/ 	.short	0x0101


	//----- nvinfo : EIATTR_VRC_CTA_INIT_COUNT
	.align		4
        /*0064*/ 	.byte	0x02, 0x4a
	.zero		1
	.zero		1


	//----- nvinfo : EIATTR_EXIT_INSTR_OFFSETS
	.align		4
        /*0068*/ 	.byte	0x04, 0x1c
        /*006a*/ 	.short	(.L_40 - .L_39)


	//   ....[0]....
.L_39:
        /*006c*/ 	.word	0x00000030


	//   ....[1]....
        /*0070*/ 	.word	0x00000f70


	//----- nvinfo : EIATTR_CRS_STACK_SIZE
	.align		4
.L_40:
        /*0074*/ 	.byte	0x04, 0x1e
        /*0076*/ 	.short	(.L_42 - .L_41)
.L_41:
        /*0078*/ 	.word	0x00000000


	//----- nvinfo : EIATTR_CBANK_PARAM_SIZE
	.align		4
.L_42:
        /*007c*/ 	.byte	0x03, 0x19
        /*007e*/ 	.short	0x0024


	//----- nvinfo : EIATTR_PARAM_CBANK
	.align		4
        /*0080*/ 	.byte	0x04, 0x0a
        /*0082*/ 	.short	(.L_44 - .L_43)
	.align		4
.L_43:
        /*0084*/ 	.word	index@(.nv.constant0._Z18cuda_path_traversePiS_PdS0_i)
        /*0088*/ 	.short	0x0380
        /*008a*/ 	.short	0x0024


	//----- nvinfo : EIATTR_SW_WAR
	.align		4
.L_44:
        /*008c*/ 	.byte	0x04, 0x36
        /*008e*/ 	.short	(.L_46 - .L_45)
.L_45:
        /*0090*/ 	.word	0x00000008
.L_46:


//--------------------- .nv.info._Z21cuda_pheromone_updatePdPiS0_id --------------------------
	.section	.nv.info._Z21cuda_pheromone_updatePdPiS0_id,"",@"SHT_CUDA_INFO"
	.sectionflags	@""
	.align	4


	//----- nvinfo : EIATTR_CUDA_API_VERSION
	.align		4
        /*0000*/ 	.byte	0x04, 0x37
        /*0002*/ 	.short	(.L_48 - .L_47)
.L_47:
        /*0004*/ 	.word	0x00000082


	//----- nvinfo : EIATTR_KPARAM_INFO
	.align		4
.L_48:
        /*0008*/ 	.byte	0x04, 0x17
        /*000a*/ 	.short	(.L_50 - .L_49)
.L_49:
        /*000c*/ 	.word	0x00000000
        /*0010*/ 	.short	0x0004
        /*0012*/ 	.short	0x0020
        /*0014*/ 	.byte	0x00, 0xf0, 0x21, 0x00


	//----- nvinfo : EIATTR_KPARAM_INFO
	.align		4
.L_50:
        /*0018*/ 	.byte	0x04, 0x17
        /*001a*/ 	.short	(.L_52 - .L_51)
.L_51:
        /*001c*/ 	.word	0x00000000
        /*0020*/ 	.short	0x0003
        /*0022*/ 	.short	0x0018
        /*0024*/ 	.byte	0x00, 0xf0, 0x11, 0x00


	//----- nvinfo : EIATTR_KPARAM_INFO
	.align		4
.L_52:
        /*0028*/ 	.byte	0x04, 0x17
        /*002a*/ 	.short	(.L_54 - .L_53)
.L_53:
        /*002c*/ 	.word	0x00000000
        /*0030*/ 	.short	0x0002
        /*0032*/ 	.short	0x0010
        /*0034*/ 	.byte	0x00, 0xf5, 0x21, 0x00


	//----- nvinfo : EIATTR_KPARAM_INFO
	.align		4
.L_54:
        /*0038*/ 	.byte	0x04, 0x17
        /*003a*/ 	.short	(.L_56 - .L_55)
.L_55:
        /*003c*/ 	.word	0x00000000
        /*0040*/ 	.short	0x0001
        /*0042*/ 	.short	0x0008
        /*0044*/ 	.byte	0x00, 0xf5, 0x21, 0x00


	//----- nvinfo : EIATTR_KPARAM_INFO
	.align		4
.L_56:
        /*0048*/ 	.byte	0x04, 0x17
        /*004a*/ 	.short	(.L_58 - .L_57)
.L_57:
        /*004c*/ 	.word	0x00000000
        /*0050*/ 	.short	0x0000
        /*0052*/ 	.short	0x0000
        /*0054*/ 	.byte	0x00, 0xf5, 0x21, 0x00


	//----- nvinfo : EIATTR_SPARSE_MMA_MASK
	.align		4
.L_58:
        /*0058*/ 	.byte	0x03, 0x50
        /*005a*/ 	.short	0x0000


	//----- nvinfo : EIATTR_MAXREG_COUNT
	.align		4
        /*005c*/ 	.byte	0x03, 0x1b
        /*005e*/ 	.short	0x00ff


	//----- nvinfo : EIATTR_MERCURY_ISA_VERSION
	.align		4
        /*0060*/ 	.byte	0x03, 0x5f
        /*0062*/ 	.short	0x0101


	//----- nvinfo : EIATTR_VRC_CTA_INIT_COUNT
	.align		4
        /*0064*/ 	.byte	0x02, 0x4a
	.zero		1
	.zero		1


	//----- nvinfo : EIATTR_EXIT_INSTR_OFFSETS
	.align		4
        /*0068*/ 	.byte	0x04, 0x1c
        /*006a*/ 	.short	(.L_60 - .L_59)


	//   ....[0]....
.L_59:
        /*006c*/ 	.word	0x00000170


	//----- nvinfo : EIATTR_CBANK_PARAM_SIZE
	.align		4
.L_60:
        /*0070*/ 	.byte	0x03, 0x19
        /*0072*/ 	.short	0x0028


	//----- nvinfo : EIATTR_PARAM_CBANK
	.align		4
        /*0074*/ 	.byte	0x04, 0x0a
        /*0076*/ 	.short	(.L_62 - .L_61)
	.align		4
.L_61:
        /*0078*/ 	.word	index@(.nv.constant0._Z21cuda_pheromone_updatePdPiS0_id)
        /*007c*/ 	.short	0x0380
        /*007e*/ 	.short	0x0028


	//----- nvinfo : EIATTR_SW_WAR
	.align		4
.L_62:
        /*0080*/ 	.byte	0x04, 0x36
        /*0082*/ 	.short	(.L_64 - .L_63)
.L_63:
        /*0084*/ 	.word	0x00000008
.L_64:


//--------------------- .nv.info._Z14cuda_evaporatePdid --------------------------
	.section	.nv.info._Z14cuda_evaporatePdid,"",@"SHT_CUDA_INFO"
	.sectionflags	@""
	.align	4


	//----- nvinfo : EIATTR_CUDA_API_VERSION
	.align		4
        /*0000*/ 	.byte	0x04, 0x37
        /*0002*/ 	.short	(.L_66 - .L_65)
.L_65:
        /*0004*/ 	.word	0x00000082


	//----- nvinfo : EIATTR_KPARAM_INFO
	.align		4
.L_66:
        /*0008*/ 	.byte	0x04, 0x17
        /*000a*/ 	.short	(.L_68 - .L_67)
.L_67:
        /*000c*/ 	.word	0x00000000
        /*0010*/ 	.short	0x0002
        /*0012*/ 	.short	0x0010
        /*0014*/ 	.byte	0x00, 0xf0, 0x21, 0x00


	//----- nvinfo : EIATTR_KPARAM_INFO
	.align		4
.L_68:
        /*0018*/ 	.byte	0x04, 0x17
        /*001a*/ 	.short	(.L_70 - .L_69)
.L_69:
        /*001c*/ 	.word	0x00000000
        /*0020*/ 	.short	0x0001
        /*0022*/ 	.short	0x0008
        /*0024*/ 	.byte	0x00, 0xf0, 0x11, 0x00


	//----- nvinfo : EIATTR_KPARAM_INFO
	.align		4
.L_70:
        /*0028*/ 	.byte	0x04, 0x17
        /*002a*/ 	.short	(.L_72 - .L_71)
.L_71:
        /*002c*/ 	.word	0x00000000
        /*0030*/ 	.short	0x0000
        /*0032*/ 	.short	0x0000
        /*0034*/ 	.byte	0x00, 0xf5, 0x21, 0x00


	//----- nvinfo : EIATTR_SPARSE_MMA_MASK
	.align		4
.L_72:
        /*0038*/ 	.byte	0x03, 0x50
        /*003a*/ 	.short	0x0000


	//----- nvinfo : EIATTR_MAXREG_COUNT
	.align		4
        /*003c*/ 	.byte	0x03, 0x1b
        /*003e*/ 	.short	0x00ff


	//----- nvinfo : EIATTR_MERCURY_ISA_VERSION
	.align		4
        /*0040*/ 	.byte	0x03, 0x5f
        /*0042*/ 	.short	0x0101


	//----- nvinfo : EIATTR_VRC_CTA_INIT_COUNT
	.align		4
        /*0044*/ 	.byte	0x02, 0x4a
	.zero		1
	.zero		1


	//----- nvinfo : EIATTR_EXIT_INSTR_OFFSETS
	.align		4
        /*0048*/ 	.byte	0x04, 0x1c
        /*004a*/ 	.short	(.L_74 - .L_73)


	//   ....[0]....
.L_73:
        /*004c*/ 	.word	0x000000c0


	//----- nvinfo : EIATTR_CBANK_PARAM_SIZE
	.align		4
.L_74:
        /*0050*/ 	.byte	0x03, 0x19
        /*0052*/ 	.short	0x0018


	//----- nvinfo : EIATTR_PARAM_CBANK
	.align		4
        /*0054*/ 	.byte	0x04, 0x0a
        /*0056*/ 	.short	(.L_76 - .L_75)
	.align		4
.L_75:
        /*0058*/ 	.word	index@(.nv.constant0._Z14cuda_evaporatePdid)
        /*005c*/ 	.short	0x0380
        /*005e*/ 	.short	0x0018


	//----- nvinfo : EIATTR_SW_WAR
	.align		4
.L_76:
        /*0060*/ 	.byte	0x04, 0x36
        /*0062*/ 	.short	(.L_78 - .L_77)
.L_77:
        /*0064*/ 	.word	0x00000008
.L_78:


//--------------------- .nv.callgraph             --------------------------
	.section	.nv.callgraph,"",@"SHT_CUDA_CALLGRAPH"
	.align	4
	.sectionentsize	8
	.align		4
        /*0000*/ 	.word	0x00000000
	.align		4
        /*0004*/ 	.word	0xffffffff
	.align		4
        /*0008*/ 	.word	0x00000000
	.align		4
        /*000c*/ 	.word	0xfffffffe
	.align		4
        /*0010*/ 	.word	0x00000000
	.align		4
        /*0014*/ 	.word	0xfffffffd
	.align		4
        /*0018*/ 	.word	0x00000000
	.align		4
        /*001c*/ 	.word	0xfffffffc


//--------------------- .nv.constant4             --------------------------
	.section	.nv.constant4,"a",@progbits
	.align	8
	.align		8
.nv.constant4:
        /*0000*/ 	.dword	precalc_xorwow_matrix
	.align		8
        /*0008*/ 	.dword	precalc_xorwow_offset_matrix
	.align		8
        /*0010*/ 	.dword	mrg32k3aM1
	.align		8
        /*0018*/ 	.dword	mrg32k3aM2
	.align		8
        /*0020*/ 	.dword	mrg32k3aM1SubSeq
	.align		8
        /*0028*/ 	.dword	mrg32k3aM2SubSeq
	.align		8
        /*0030*/ 	.dword	mrg32k3aM1Seq
	.align		8
        /*0038*/ 	.dword	mrg32k3aM2Seq


//--------------------- .nv.constant3             --------------------------
	.section	.nv.constant3,"a",@progbits
	.align	8
.nv.constant3:
	.type		__cr_lgamma_table,@object
	.size		__cr_lgamma_table,(.L_8 - __cr_lgamma_table)
__cr_lgamma_table:
        /*0000*/ 	.byte	0x00, 0x00, 0x00, 0x00, 0x00, 0x00, 0x00, 0x00, 0x00, 0x00, 0x00, 0x00, 0x00, 0x00, 0x00, 0x00
        /*0010*/ 	.byte	0xef, 0x39, 0xfa, 0xfe, 0x42, 0x2e, 0xe6, 0x3f, 0x02, 0x20, 0x2a, 0xfa, 0x0b, 0xab, 0xfc, 0x3f
        /*0020*/ 	.byte	0xf9, 0x2c, 0x92, 0x7c, 0xa7, 0x6c, 0x09, 0x40, 0xc9, 0x79, 0x44, 0x3c, 0x64, 0x26, 0x13, 0x40
        /*0030*/ 	.byte	0xca, 0x01, 0xcf, 0x3a, 0x27, 0x51, 0x1a, 0x40, 0x30, 0xcc, 0x2d, 0xf3, 0xe1, 0x0c, 0x21, 0x40
        /*0040*/ 	.byte	0x0d, 0xb7, 0xfc, 0x82, 0x8e, 0x35, 0x25, 0x40
.L_8:


//--------------------- .text._Z18cuda_path_traversePiS_PdS0_i --------------------------
	.section	.text._Z18cuda_path_traversePiS_PdS0_i,"ax",@progbits
	.align	128
        .global         _Z18cuda_path_traversePiS_PdS0_i
        .type           _Z18cuda_path_traversePiS_PdS0_i,@function
        .size           _Z18cuda_path_traversePiS_PdS0_i,(.L_x_15 - _Z18cuda_path_traversePiS_PdS0_i)
        .other          _Z18cuda_path_traversePiS_PdS0_i,@"STO_CUDA_ENTRY STV_DEFAULT"
_Z18cuda_path_traversePiS_PdS0_i:
.text._Z18cuda_path_traversePiS_PdS0_i:
[----:B------:R-:W-:Y:S08]  /*0000*/  LDC R1, c[0x0][0x37c] ;  /* 0x0000df00ff017b82 */ /* 0x000ff00000000800 */
[----:B------:R-:W0:Y:S02]  /*0010*/  LDC R7, c[0x0][0x3a0] ;  /* 0x0000e800ff077b82 */ /* 0x000e240000000800 */
[----:B0-----:R-:W-:-:S13]  /*0020*/  ISETP.GE.AND P0, PT, R7, 0x2, PT ;  /* 0x000000020700780c */ /* 0x001fda0003f06270 */
[----:B------:R-:W-:Y:S05]  /*0030*/  @!P0 EXIT ;  /* 0x000000000000894d */ /* 0x000fea0003800000 */
[----:B------:R-:W0:Y:S01]  /*0040*/  S2R R22, SR_TID.X ;  /* 0x0000000000167919 */ /* 0x000e220000002100 */
[----:B------:R-:W0:Y:S01]  /*0050*/  S2UR UR6, SR_CTAID.X ;  /* 0x00000000000679c3 */ /* 0x000e220000002500 */
[----:B------:R-:W1:Y:S01]  /*0060*/  LDCU.64 UR4, c[0x0][0x388] ;  /* 0x00007100ff0477ac */ /* 0x000e620008000a00 */
[C---:B------:R-:W-:Y:S02]  /*0070*/  LOP3.LUT R23, R7.reuse, 0x7, RZ, 0xc0, !PT ;  /* 0x0000000707177812 */ /* 0x040fe400078ec0ff */
[----:B------:R-:W-:Y:S01]  /*0080*/  LOP3.LUT R9, R7, 0x7ffffff8, RZ, 0xc0, !PT ;  /* 0x7ffffff807097812 */ /* 0x000fe200078ec0ff */
[----:B------:R-:W2:Y:S02]  /*0090*/  LDCU.64 UR8, c[0x0][0x358] ;  /* 0x00006b00ff0877ac */ /* 0x000ea40008000a00 */
[----:B------:R-:W-:Y:S01]  /*00a0*/  VIADD R0, R23, 0xffffffff ;  /* 0xffffffff17007836 */ /* 0x000fe20000000000 */
[----:B------:R-:W0:Y:S01]  /*00b0*/  LDC R3, c[0x0][0x360] ;  /* 0x0000d800ff037b82 */ /* 0x000e220000000800 */
[----:B------:R-:W-:-:S03]  /*00c0*/  IMAD.MOV R6, RZ, RZ, -R9 ;  /* 0x000000ffff067224 */ /* 0x000fc600078e0a09 */
[----:B------:R-:W-:-:S04]  /*00d0*/  ISETP.GE.U32.AND P0, PT, R0, 0x3, PT ;  /* 0x000000030000780c */ /* 0x000fc80003f06070 */
[----:B------:R-:W3:Y:S01]  /*00e0*/  LDC.64 R10, c[0x0][0x398] ;  /* 0x0000e600ff0a7b82 */ /* 0x000ee20000000a00 */
[----:B-1----:R-:W-:-:S04]  /*00f0*/  UIADD3 UR4, UP0, UPT, UR4, 0x10, URZ ;  /* 0x0000001004047890 */ /* 0x002fc8000ff1e0ff */
[----:B------:R-:W-:Y:S01]  /*0100*/  UIADD3.X UR5, UPT, UPT, URZ, UR5, URZ, UP0, !UPT ;  /* 0x00000005ff057290 */ /* 0x000fe200087fe4ff */
[----:B0-----:R-:W-:Y:S01]  /*0110*/  IMAD R22, R3, UR6, R22 ;  /* 0x0000000603167c24 */ /* 0x001fe2000f8e0216 */
[----:B------:R-:W-:-:S03]  /*0120*/  UMOV UR6, 0x1 ;  /* 0x0000000100067882 */ /* 0x000fc60000000000 */
[----:B------:R-:W-:Y:S01]  /*0130*/  IMAD R22, R22, R7, RZ ;  /* 0x0000000716167224 */ /* 0x000fe200078e02ff */
[----:B------:R-:W-:-:S03]  /*0140*/  LOP3.LUT R7, R7, 0x3, RZ, 0xc0, !PT ;  /* 0x0000000307077812 */ /* 0x000fc600078ec0ff */
[----:B---3--:R-:W-:-:S04]  /*0150*/  IMAD.WIDE R10, R22, 0x8, R10 ;  /* 0x00000008160a7825 */ /* 0x008fc800078e020a */
[----:B------:R-:W-:Y:S01]  /*0160*/  VIADD R5, R22, 0xffffffff ;  /* 0xffffffff16057836 */ /* 0x000fe20000000000 */
[----:B------:R-:W-:-:S04]  /*0170*/  IADD3 R8, P1, PT, R10, 0x20, RZ ;  /* 0x000000200a087810 */ /* 0x000fc80007f3e0ff */
[----:B--2---:R-:W-:-:S09]  /*0180*/  IADD3.X R4, PT, PT, RZ, R11, RZ, P1, !PT ;  /* 0x0000000bff047210 */ /* 0x004fd20000ffe4ff */
.L_x_11:
[----:B--2---:R-:W0:Y:S01]  /*0190*/  LDC.64 R12, c[0x0][0x380] ;  /* 0x0000e000ff0c7b82 */ /* 0x004e220000000a00 */
[----:B------:R-:W-:Y:S01]  /*01a0*/  VIADD R3, R5, UR6 ;  /* 0x0000000605037c36 */ /* 0x000fe20008000000 */
[----:B------:R-:W1:Y:S03]  /*01b0*/  LDCU UR7, c[0x0][0x3a0] ;  /* 0x00007400ff0777ac */ /* 0x000e660008000800 */
[----:B0-----:R-:W-:-:S05]  /*01c0*/  IMAD.WIDE R12, R3, 0x4, R12 ;  /* 0x00000004030c7825 */ /* 0x001fca00078e020c */
[----:B------:R-:W2:Y:S01]  /*01d0*/  LDG.E R3, desc[UR8][R12.64] ;  /* 0x000000080c037981 */ /* 0x000ea2000c1e1900 */
[----:B-1----:R-:W-:Y:S01]  /*01e0*/  UISETP.GE.U32.AND UP0, UPT, UR7, 0x8, UPT ;  /* 0x000000080700788c */ /* 0x002fe2000bf06070 */
[----:B------:R-:W-:Y:S01]  /*01f0*/  IMAD.MOV.U32 R29, RZ, RZ, RZ ;  /* 0x000000ffff1d7224 */ /* 0x000fe200078e00ff */
[----:B------:R-:W-:Y:S01]  /*0200*/  CS2R R14, SRZ ;  /* 0x00000000000e7805 */ /* 0x000fe2000001ff00 */
[----:B--2---:R-:W-:-:S06]  /*0210*/  IMAD R3, R3, UR7, RZ ;  /* 0x0000000703037c24 */ /* 0x004fcc000f8e02ff */
[----:B------:R-:W-:Y:S05]  /*0220*/  BRA.U !UP0, `(.L_x_0) ;  /* 0x0000000508347547 */ /* 0x000fea000b800000 */
[----:B------:R-:W0:Y:S01]  /*0230*/  LDC.64 R14, c[0x0][0x390] ;  /* 0x0000e400ff0e7b82 */ /* 0x000e220000000a00 */
[----:B------:R-:W-:Y:S01]  /*0240*/  IMAD.MOV.U32 R0, RZ, RZ, R8 ;  /* 0x000000ffff007224 */ /* 0x000fe200078e0008 */
[----:B------:R-:W-:Y:S01]  /*0250*/  MOV R29, R4 ;  /* 0x00000004001d7202 */ /* 0x000fe20000000f00 */
[----:B------:R-:W-:Y:S01]  /*0260*/  IMAD.MOV.U32 R24, RZ, RZ, R22 ;  /* 0x000000ffff187224 */ /* 0x000fe200078e0016 */
[----:B------:R-:W-:Y:S01]  /*0270*/  MOV R26, R6 ;  /* 0x00000006001a7202 */ /* 0x000fe20000000f00 */
[----:B------:R-:W-:Y:S02]  /*0280*/  IMAD.MOV.U32 R27, RZ, RZ, R3 ;  /* 0x000000ffff1b7224 */ /* 0x000fe400078e0003 */
[----:B0-----:R-:W-:-:S03]  /*0290*/  IMAD.WIDE R14, R3, 0x8, R14 ;  /* 0x00000008030e7825 */ /* 0x001fc600078e020e */
[----:B------:R-:W-:-:S05]  /*02a0*/  IADD3 R2, P1, PT, R14, 0x20, RZ ;  /* 0x000000200e027810 */ /* 0x000fca0007f3e0ff */
[----:B------:R-:W-:Y:S01]  /*02b0*/  IMAD.X R25, RZ, RZ, R15, P1 ;  /* 0x000000ffff197224 */ /* 0x000fe200008e060f */
[----:B------:R-:W-:-:S07]  /*02c0*/  CS2R R14, SRZ ;  /* 0x00000000000e7805 */ /* 0x000fce000001ff00 */
.L_x_1:
[----:B-1----:R-:W-:Y:S02]  /*02d0*/  IMAD.U32 R16, RZ, RZ, UR4 ;  /* 0x00000004ff107e24 */ /* 0x002fe4000f8e00ff */
[----:B------:R-:W-:Y:S02]  /*02e0*/  IMAD.U32 R17, RZ, RZ, UR5 ;  /* 0x00000005ff117e24 */ /* 0x000fe4000f8e00ff */
[----:B------:R-:W-:-:S05]  /*02f0*/  IMAD.WIDE R16, R24, 0x4, R16 ;  /* 0x0000000418107825 */ /* 0x000fca00078e0210 */
[----:B------:R-:W2:Y:S01]  /*0300*/  LDG.E R18, desc[UR8][R16.64+-0x10] ;  /* 0xfffff00810127981 */ /* 0x000ea2000c1e1900 */
[----:B------:R-:W-:Y:S01]  /*0310*/  IMAD.MOV.U32 R20, RZ, RZ, R0 ;  /* 0x000000ffff147224 */ /* 0x000fe200078e0000 */
[----:B------:R-:W-:Y:S02]  /*0320*/  MOV R21, R29 ;  /* 0x0000001d00157202 */ /* 0x000fe40000000f00 */
[----:B--2---:R-:W-:-:S13]  /*0330*/  ISETP.NE.AND P1, PT, R18, 0x1, PT ;  /* 0x000000011200780c */ /* 0x004fda0003f25270 */
[----:B------:R-:W0:Y:S01]  /*0340*/  @P1 LDC.64 R18, c[0x0][0x390] ;  /* 0x0000e400ff121b82 */ /* 0x000e220000000a00 */
[----:B------:R-:W-:Y:S01]  /*0350*/  @!P1 STG.E.64 desc[UR8][R20.64+-0x20], RZ ;  /* 0xffffe0ff14009986 */ /* 0x000fe2000c101b08 */
[----:B0-----:R-:W-:-:S06]  /*0360*/  @P1 IMAD.WIDE R18, R27, 0x8, R18 ;  /* 0x000000081b121825 */ /* 0x001fcc00078e0212 */
[----:B------:R-:W2:Y:S04]  /*0370*/  @P1 LDG.E.64 R18, desc[UR8][R18.64] ;  /* 0x0000000812121981 */ /* 0x000ea8000c1e1b00 */
[----:B--2---:R0:W-:Y:S04]  /*0380*/  @P1 STG.E.64 desc[UR8][R20.64+-0x20], R18 ;  /* 0xffffe01214001986 */ /* 0x0041e8000c101b08 */
[----:B------:R-:W2:Y:S01]  /*0390*/  LDG.E R0, desc[UR8][R16.64+-0xc] ;  /* 0xfffff40810007981 */ /* 0x000ea2000c1e1900 */
[----:B------:R-:W-:Y:S01]  /*03a0*/  @P1 DADD R14, R14, R18 ;  /* 0x000000000e0e1229 */ /* 0x000fe20000000012 */
[----:B0-----:R-:W-:-:S02]  /*03b0*/  IMAD.MOV.U32 R18, RZ, RZ, R2 ;  /* 0x000000ffff127224 */ /* 0x001fc400078e0002 */
[----:B------:R-:W-:Y:S01]  /*03c0*/  IMAD.MOV.U32 R19, RZ, RZ, R25 ;  /* 0x000000ffff137224 */ /* 0x000fe200078e0019 */
[----:B--2---:R-:W-:-:S13]  /*03d0*/  ISETP.NE.AND P1, PT, R0, 0x1, PT ;  /* 0x000000010000780c */ /* 0x004fda0003f25270 */
[----:B------:R-:W2:Y:S04]  /*03e0*/  @P1 LDG.E.64 R28, desc[UR8][R18.64+-0x18] ;  /* 0xffffe808121c1981 */ /* 0x000ea8000c1e1b00 */
[----:B--2---:R0:W-:Y:S04]  /*03f0*/  @P1 STG.E.64 desc[UR8][R20.64+-0x18], R28 ;  /* 0xffffe81c14001986 */ /* 0x0041e8000c101b08 */
[----:B------:R-:W-:Y:S04]  /*0400*/  @!P1 STG.E.64 desc[UR8][R20.64+-0x18], RZ ;  /* 0xffffe8ff14009986 */ /* 0x000fe8000c101b08 */
[----:B------:R-:W2:Y:S01]  /*0410*/  LDG.E R0, desc[UR8][R16.64+-0x8] ;  /* 0xfffff80810007981 */ /* 0x000ea2000c1e1900 */
[----:B------:R-:W-:Y:S01]  /*0420*/  @P1 DADD R14, R14, R28 ;  /* 0x000000000e0e1229 */ /* 0x000fe2000000001c */
[----:B--2---:R-:W-:-:S13]  /*0430*/  ISETP.NE.AND P1, PT, R0, 0x1, PT ;  /* 0x000000010000780c */ /* 0x004fda0003f25270 */
[----:B0-----:R-:W2:Y:S04]  /*0440*/  @P1 LDG.E.64 R28, desc[UR8][R18.64+-0x10] ;  /* 0xfffff008121c1981 */ /* 0x001ea8000c1e1b00 */
        /* <DEDUP_REMOVED lines=25> */
[----:B------:R1:W-:Y:S04]  /*05e0*/  @!P1 STG.E.64 desc[UR8][R20.64+0x10], RZ ;  /* 0x000010ff14009986 */ /* 0x0003e8000c101b08 */
[----:B------:R-:W2:Y:S01]  /*05f0*/  LDG.E R0, desc[UR8][R16.64+0xc] ;  /* 0x00000c0810007981 */ /* 0x000ea2000c1e1900 */
[----:B------:R-:W-:Y:S01]  /*0600*/  VIADD R26, R26, 0x8 ;  /* 0x000000081a1a7836 */ /* 0x000fe20000000000 */
[----:B--2---:R-:W-:-:S13]  /*0610*/  ISETP.NE.AND P2, PT, R0, 0x1, PT ;  /* 0x000000010000780c */ /* 0x004fda0003f45270 */
[----:B------:R-:W2:Y:S01]  /*0620*/  @P2 LDG.E.64 R16, desc[UR8][R18.64+0x18] ;  /* 0x0000180812102981 */ /* 0x000ea2000c1e1b00 */
[----:B------:R-:W-:Y:S01]  /*0630*/  @P1 DADD R14, R14, R28 ;  /* 0x000000000e0e1229 */ /* 0x000fe2000000001c */
[----:B------:R-:W-:Y:S01]  /*0640*/  ISETP.NE.AND P1, PT, R26, RZ, PT ;  /* 0x000000ff1a00720c */ /* 0x000fe20003f25270 */
[----:B------:R-:W-:Y:S01]  /*0650*/  VIADD R24, R24, 0x8 ;  /* 0x0000000818187836 */ /* 0x000fe20000000000 */
[----:B------:R-:W-:Y:S01]  /*0660*/  IADD3 R0, P3, PT, R20, 0x40, RZ ;  /* 0x0000004014007810 */ /* 0x000fe20007f7e0ff */
[----:B------:R-:W-:-:S04]  /*0670*/  VIADD R27, R27, 0x8 ;  /* 0x000000081b1b7836 */ /* 0x000fc80000000000 */
[----:B0-----:R-:W-:Y:S01]  /*0680*/  IMAD.X R29, RZ, RZ, R21, P3 ;  /* 0x000000ffff1d7224 */ /* 0x001fe200018e0615 */
[----:B--2---:R1:W-:Y:S01]  /*0690*/  @P2 STG.E.64 desc[UR8][R20.64+0x18], R16 ;  /* 0x0000181014002986 */ /* 0x0043e2000c101b08 */
[----:B------:R-:W-:-:S03]  /*06a0*/  @P2 DADD R14, R14, R16 ;  /* 0x000000000e0e2229 */ /* 0x000fc60000000010 */
[----:B------:R1:W-:Y:S01]  /*06b0*/  @!P2 STG.E.64 desc[UR8][R20.64+0x18], RZ ;  /* 0x000018ff1400a986 */ /* 0x0003e2000c101b08 */
[----:B------:R-:W-:-:S04]  /*06c0*/  IADD3 R2, P2, PT, R18, 0x40, RZ ;  /* 0x0000004012027810 */ /* 0x000fc80007f5e0ff */
[----:B------:R-:W-:Y:S01]  /*06d0*/  IADD3.X R25, PT, PT, RZ, R19, RZ, P2, !PT ;  /* 0x00000013ff197210 */ /* 0x000fe200017fe4ff */
[----:B------:R-:W-:Y:S08]  /*06e0*/  @P1 BRA `(.L_x_1) ;  /* 0xfffffff800f81947 */ /* 0x000ff0000383ffff */
[----:B------:R-:W-:-:S07]  /*06f0*/  MOV R29, R9 ;  /* 0x00000009001d7202 */ /* 0x000fce0000000f00 */
.L_x_0:
[----:B------:R-:W-:-:S13]  /*0700*/  ISETP.NE.AND P1, PT, R23, RZ, PT ;  /* 0x000000ff1700720c */ /* 0x000fda0003f25270 */
[----:B------:R-:W-:Y:S05]  /*0710*/  @!P1 BRA `(.L_x_2) ;  /* 0x0000000400609947 */ /* 0x000fea0003800000 */
[----:B------:R-:W-:Y:S01]  /*0720*/  ISETP.NE.AND P1, PT, R7, RZ, PT ;  /* 0x000000ff0700720c */ /* 0x000fe20003f25270 */
[----:B------:R-:W-:-:S12]  /*0730*/  @!P0 BRA `(.L_x_3) ;  /* 0x0000000000948947 */ /* 0x000fd80003800000 */
[----:B-1----:R-:W0:Y:S01]  /*0740*/  LDC.64 R20, c[0x0][0x388] ;  /* 0x0000e200ff147b82 */ /* 0x002e220000000a00 */
[----:B------:R-:W-:Y:S01]  /*0750*/  IMAD.IADD R17, R22, 0x1, R29 ;  /* 0x0000000116117824 */ /* 0x000fe200078e021d */
[----:B------:R-:W1:Y:S03]  /*0760*/  LDCU.64 UR10, c[0x0][0x390] ;  /* 0x00007200ff0a77ac */ /* 0x000e660008000a00 */
[----:B0-----:R-:W-:-:S05]  /*0770*/  IMAD.WIDE R20, R17, 0x4, R20 ;  /* 0x0000000411147825 */ /* 0x001fca00078e0214 */
[----:B------:R-:W2:Y:S02]  /*0780*/  LDG.E R0, desc[UR8][R20.64] ;  /* 0x0000000814007981 */ /* 0x000ea4000c1e1900 */
[----:B--2---:R-:W-:-:S13]  /*0790*/  ISETP.NE.AND P3, PT, R0, 0x1, PT ;  /* 0x000000010000780c */ /* 0x004fda0003f65270 */
[----:B------:R-:W0:Y:S01]  /*07a0*/  @P3 LDC.64 R16, c[0x0][0x390] ;  /* 0x0000e400ff103b82 */ /* 0x000e220000000a00 */
[----:B------:R-:W-:-:S04]  /*07b0*/  @P3 IMAD.IADD R25, R3, 0x1, R29 ;  /* 0x0000000103193824 */ /* 0x000fc800078e021d */
[----:B0-----:R-:W-:-:S06]  /*07c0*/  @P3 IMAD.WIDE R24, R25, 0x8, R16 ;  /* 0x0000000819183825 */ /* 0x001fcc00078e0210 */
[----:B------:R-:W2:Y:S01]  /*07d0*/  @P3 LDG.E.64 R24, desc[UR8][R24.64] ;  /* 0x0000000818183981 */ /* 0x000ea2000c1e1b00 */
[----:B------:R-:W-:-:S05]  /*07e0*/  IMAD.WIDE.U32 R16, R29, 0x8, R10 ;  /* 0x000000081d107825 */ /* 0x000fca00078e000a */
[----:B--2---:R0:W-:Y:S04]  /*07f0*/  @P3 STG.E.64 desc[UR8][R16.64], R24 ;  /* 0x0000001810003986 */ /* 0x0041e8000c101b08 */
[----:B------:R2:W-:Y:S04]  /*0800*/  @!P3 STG.E.64 desc[UR8][R16.64], RZ ;  /* 0x000000ff1000b986 */ /* 0x0005e8000c101b08 */
[----:B------:R-:W3:Y:S01]  /*0810*/  LDG.E R0, desc[UR8][R20.64+0x4] ;  /* 0x0000040814007981 */ /* 0x000ee2000c1e1900 */
[----:B------:R-:W-:-:S04]  /*0820*/  IADD3 R2, P4, PT, R3, R29, RZ ;  /* 0x0000001d03027210 */ /* 0x000fc80007f9e0ff */
[----:B------:R-:W-:Y:S02]  /*0830*/  LEA.HI.X.SX32 R19, R3, RZ, 0x1, P4 ;  /* 0x000000ff03137211 */ /* 0x000fe400020f0eff */
[----:B-1----:R-:W-:-:S04]  /*0840*/  LEA R18, P4, R2, UR10, 0x3 ;  /* 0x0000000a02127c11 */ /* 0x002fc8000f8818ff */
[----:B------:R-:W-:Y:S02]  /*0850*/  LEA.HI.X R19, R2, UR11, R19, 0x3, P4 ;  /* 0x0000000b02137c11 */ /* 0x000fe4000a0f1c13 */
[----:B---3--:R-:W-:-:S13]  /*0860*/  ISETP.NE.AND P2, PT, R0, 0x1, PT ;  /* 0x000000010000780c */ /* 0x008fda0003f45270 */
[----:B------:R-:W3:Y:S01]  /*0870*/  @P2 LDG.E.64 R26, desc[UR8][R18.64+0x8] ;  /* 0x00000808121a2981 */ /* 0x000ee2000c1e1b00 */
[----:B------:R-:W-:-:S03]  /*0880*/  @P3 DADD R14, R14, R24 ;  /* 0x000000000e0e3229 */ /* 0x000fc60000000018 */
[----:B---3--:R2:W-:Y:S04]  /*0890*/  @P2 STG.E.64 desc[UR8][R16.64+0x8], R26 ;  /* 0x0000081a10002986 */ /* 0x0085e8000c101b08 */
[----:B------:R2:W-:Y:S04]  /*08a0*/  @!P2 STG.E.64 desc[UR8][R16.64+0x8], RZ ;  /* 0x000008ff1000a986 */ /* 0x0005e8000c101b08 */
[----:B------:R-:W3:Y:S02]  /*08b0*/  LDG.E R0, desc[UR8][R20.64+0x8] ;  /* 0x0000080814007981 */ /* 0x000ee4000c1e1900 */
[----:B---3--:R-:W-:-:S13]  /*08c0*/  ISETP.NE.AND P3, PT, R0, 0x1, PT ;  /* 0x000000010000780c */ /* 0x008fda0003f65270 */
[----:B0-----:R-:W3:Y:S04]  /*08d0*/  @P3 LDG.E.64 R24, desc[UR8][R18.64+0x10] ;  /* 0x0000100812183981 */ /* 0x001ee8000c1e1b00 */
[----:B---3--:R2:W-:Y:S04]  /*08e0*/  @P3 STG.E.64 desc[UR8][R16.64+0x10], R24 ;  /* 0x0000101810003986 */ /* 0x0085e8000c101b08 */
[----:B------:R2:W-:Y:S04]  /*08f0*/  @!P3 STG.E.64 desc[UR8][R16.64+0x10], RZ ;  /* 0x000010ff1000b986 */ /* 0x0005e8000c101b08 */
[----:B------:R-:W3:Y:S02]  /*0900*/  LDG.E R0, desc[UR8][R20.64+0xc] ;  /* 0x00000c0814007981 */ /* 0x000ee4000c1e1900 */
[----:B---3--:R-:W-:-:S13]  /*0910*/  ISETP.NE.AND P4, PT, R0, 0x1, PT ;  /* 0x000000010000780c */ /* 0x008fda0003f85270 */
[----:B------:R-:W3:Y:S01]  /*0920*/  @P4 LDG.E.64 R18, desc[UR8][R18.64+0x18] ;  /* 0x0000180812124981 */ /* 0x000ee2000c1e1b00 */
[----:B------:R-:W-:Y:S01]  /*0930*/  @P2 DADD R14, R14, R26 ;  /* 0x000000000e0e2229 */ /* 0x000fe2000000001a */
[----:B------:R-:W-:-:S07]  /*0940*/  VIADD R29, R29, 0x4 ;  /* 0x000000041d1d7836 */ /* 0x000fce0000000000 */
[----:B------:R-:W-:Y:S01]  /*0950*/  @P3 DADD R14, R14, R24 ;  /* 0x000000000e0e3229 */ /* 0x000fe20000000018 */
[----:B---3--:R2:W-:Y:S07]  /*0960*/  @P4 STG.E.64 desc[UR8][R16.64+0x18], R18 ;  /* 0x0000181210004986 */ /* 0x0085ee000c101b08 */
[----:B------:R-:W-:Y:S01]  /*0970*/  @P4 DADD R14, R14, R18 ;  /* 0x000000000e0e4229 */ /* 0x000fe20000000012 */
[----:B------:R2:W-:Y:S10]  /*0980*/  @!P4 STG.E.64 desc[UR8][R16.64+0x18], RZ ;  /* 0x000018ff1000c986 */ /* 0x0005f4000c101b08 */
.L_x_3:
[----:B------:R-:W-:Y:S05]  /*0990*/  @!P1 BRA `(.L_x_2) ;  /* 0x0000000000c09947 */ /* 0x000fea0003800000 */
[----:B------:R-:W0:Y:S01]  /*09a0*/  LDCU UR7, c[0x0][0x3a0] ;  /* 0x00007400ff0777ac */ /* 0x000e220008000800 */
[----:B------:R-:W-:Y:S01]  /*09b0*/  ISETP.NE.AND P1, PT, R7, 0x1, PT ;  /* 0x000000010700780c */ /* 0x000fe20003f25270 */
[----:B0-----:R-:W-:-:S12]  /*09c0*/  ULOP3.LUT UP0, URZ, UR7, 0x1, URZ, 0xc0, !UPT ;  /* 0x0000000107ff7892 */ /* 0x001fd8000f80c0ff */
[----:B------:R-:W-:Y:S05]  /*09d0*/  @!P1 BRA `(.L_x_4) ;  /* 0x0000000000649947 */ /* 0x000fea0003800000 */
[----:B--2---:R-:W0:Y:S01]  /*09e0*/  LDC.64 R24, c[0x0][0x388] ;  /* 0x0000e200ff187b82 */ /* 0x004e220000000a00 */
[----:B-1----:R-:W-:-:S05]  /*09f0*/  IADD3 R17, PT, PT, R22, R29, RZ ;  /* 0x0000001d16117210 */ /* 0x002fca0007ffe0ff */
        /* <DEDUP_REMOVED lines=10> */
[----:B------:R-:W2:Y:S02]  /*0aa0*/  LDG.E R0, desc[UR8][R24.64+0x4] ;  /* 0x0000040818007981 */ /* 0x000ea4000c1e1900 */
[----:B--2---:R-:W-:-:S13]  /*0ab0*/  ISETP.NE.AND P2, PT, R0, 0x1, PT ;  /* 0x000000010000780c */ /* 0x004fda0003f45270 */
[----:B------:R-:W1:Y:S01]  /*0ac0*/  @P2 LDC.64 R16, c[0x0][0x390] ;  /* 0x0000e400ff102b82 */ /* 0x000e620000000a00 */
[----:B------:R-:W-:-:S04]  /*0ad0*/  @P2 IADD3 R0, P3, PT, R3, R29, RZ ;  /* 0x0000001d03002210 */ /* 0x000fc80007f7e0ff */
[----:B------:R-:W-:Y:S02]  /*0ae0*/  @P2 LEA.HI.X.SX32 R2, R3, RZ, 0x1, P3 ;  /* 0x000000ff03022211 */ /* 0x000fe400018f0eff */
[----:B-1----:R-:W-:-:S04]  /*0af0*/  @P2 LEA R16, P3, R0, R16, 0x3 ;  /* 0x0000001000102211 */ /* 0x002fc800078618ff */
[----:B------:R-:W-:-:S06]  /*0b00*/  @P2 LEA.HI.X R17, R0, R17, R2, 0x3, P3 ;  /* 0x0000001100112211 */ /* 0x000fcc00018f1c02 */
[----:B------:R-:W2:Y:S01]  /*0b10*/  @P2 LDG.E.64 R16, desc[UR8][R16.64+0x8] ;  /* 0x0000080810102981 */ /* 0x000ea2000c1e1b00 */
[----:B------:R-:W-:Y:S01]  /*0b20*/  @P1 DADD R14, R14, R20 ;  /* 0x000000000e0e1229 */ /* 0x000fe20000000014 */
[----:B------:R-:W-:Y:S02]  /*0b30*/  VIADD R29, R29, 0x2 ;  /* 0x000000021d1d7836 */ /* 0x000fe40000000000 */
[----:B--2---:R0:W-:Y:S05]  /*0b40*/  @P2 STG.E.64 desc[UR8][R18.64+0x8], R16 ;  /* 0x0000081012002986 */ /* 0x0041ea000c101b08 */
[----:B------:R-:W-:Y:S01]  /*0b50*/  @P2 DADD R14, R14, R16 ;  /* 0x000000000e0e2229 */ /* 0x000fe20000000010 */
[----:B------:R0:W-:Y:S10]  /*0b60*/  @!P2 STG.E.64 desc[UR8][R18.64+0x8], RZ ;  /* 0x000008ff1200a986 */ /* 0x0001f4000c101b08 */
.L_x_4:
[----:B------:R-:W-:Y:S05]  /*0b70*/  BRA.U !UP0, `(.L_x_2) ;  /* 0x0000000108487547 */ /* 0x000fea000b800000 */
[----:B012---:R-:W0:Y:S01]  /*0b80*/  LDC.64 R16, c[0x0][0x388] ;  /* 0x0000e200ff107b82 */ /* 0x007e220000000a00 */
[----:B------:R-:W-:-:S04]  /*0b90*/  IMAD.IADD R19, R22, 0x1, R29 ;  /* 0x0000000116137824 */ /* 0x000fc800078e021d */
[----:B0-----:R-:W-:-:S06]  /*0ba0*/  IMAD.WIDE R16, R19, 0x4, R16 ;  /* 0x0000000413107825 */ /* 0x001fcc00078e0210 */
[----:B------:R-:W2:Y:S01]  /*0bb0*/  LDG.E R16, desc[UR8][R16.64] ;  /* 0x0000000810107981 */ /* 0x000ea2000c1e1900 */
[----:B------:R-:W-:Y:S01]  /*0bc0*/  BSSY.RECONVERGENT B0, `(.L_x_2) ;  /* 0x000000d000007945 */ /* 0x000fe20003800200 */
[----:B--2---:R-:W-:-:S13]  /*0bd0*/  ISETP.NE.AND P1, PT, R16, 0x1, PT ;  /* 0x000000011000780c */ /* 0x004fda0003f25270 */
[----:B------:R-:W-:Y:S05]  /*0be0*/  @!P1 BRA `(.L_x_5) ;  /* 0x0000000000209947 */ /* 0x000fea0003800000 */
[----:B------:R-:W0:Y:S01]  /*0bf0*/  LDC.64 R16, c[0x0][0x390] ;  /* 0x0000e400ff107b82 */ /* 0x000e220000000a00 */
[----:B------:R-:W-:-:S05]  /*0c00*/  IADD3 R3, PT, PT, R3, R29, RZ ;  /* 0x0000001d03037210 */ /* 0x000fca0007ffe0ff */
[----:B0-----:R-:W-:-:S06]  /*0c10*/  IMAD.WIDE R16, R3, 0x8, R16 ;  /* 0x0000000803107825 */ /* 0x001fcc00078e0210 */
[----:B------:R-:W2:Y:S01]  /*0c20*/  LDG.E.64 R16, desc[UR8][R16.64] ;  /* 0x0000000810107981 */ /* 0x000ea2000c1e1b00 */
[----:B------:R-:W-:-:S05]  /*0c30*/  IMAD.WIDE.U32 R2, R29, 0x8, R10 ;  /* 0x000000081d027825 */ /* 0x000fca00078e000a */
[----:B--2---:R0:W-:Y:S01]  /*0c40*/  STG.E.64 desc[UR8][R2.64], R16 ;  /* 0x0000001002007986 */ /* 0x0041e2000c101b08 */
[----:B------:R-:W-:Y:S01]  /*0c50*/  DADD R14, R14, R16 ;  /* 0x000000000e0e7229 */ /* 0x000fe20000000010 */
[----:B------:R-:W-:Y:S10]  /*0c60*/  BRA `(.L_x_6) ;  /* 0x0000000000087947 */ /* 0x000ff40003800000 */
.L_x_5:
[----:B------:R-:W-:-:S05]  /*0c70*/  IMAD.WIDE.U32 R2, R29, 0x8, R10 ;  /* 0x000000081d027825 */ /* 0x000fca00078e000a */
[----:B------:R1:W-:Y:S02]  /*0c80*/  STG.E.64 desc[UR8][R2.64], RZ ;  /* 0x000000ff02007986 */ /* 0x0003e4000c101b08 */
.L_x_6:
[----:B------:R-:W-:Y:S05]  /*0c90*/  BSYNC.RECONVERGENT B0 ;  /* 0x0000000000007941 */ /* 0x000fea0003800200 */
.L_x_2:
[----:B012---:R-:W-:Y:S01]  /*0ca0*/  CS2R R16, SR_CLOCKLO ;  /* 0x0000000000107805 */ /* 0x007fe20000015000 */
[----:B------:R-:W2:Y:S05]  /*0cb0*/  LDG.E.64 R2, desc[UR8][R10.64] ;  /* 0x000000080a027981 */ /* 0x000eaa000c1e1b00 */
[----:B------:R-:W-:Y:S01]  /*0cc0*/  LOP3.LUT R0, R16, 0xaad26b49, RZ, 0x3c, !PT ;  /* 0xaad26b4910007812 */ /* 0x000fe200078e3cff */
[----:B------:R-:W-:Y:S01]  /*0cd0*/  BSSY.RECONVERGENT B0, `(.L_x_7) ;  /* 0x000001f000007945 */ /* 0x000fe20003800200 */
[----:B------:R-:W-:-:S03]  /*0ce0*/  LOP3.LUT R17, R17, 0xf7dcefdd, RZ, 0x3c, !PT ;  /* 0xf7dcefdd11117812 */ /* 0x000fc600078e3cff */
[----:B------:R-:W-:-:S04]  /*0cf0*/  IMAD R0, R0, 0x4182bed5, RZ ;  /* 0x4182bed500007824 */ /* 0x000fc800078e02ff */
[C---:B------:R-:W-:Y:S02]  /*0d00*/  VIADD R16, R0.reuse, 0x75bcd15 ;  /* 0x075bcd1500107836 */ /* 0x040fe40000000000 */
[----:B------:R-:W-:Y:S02]  /*0d10*/  VIADD R18, R0, 0x583f19 ;  /* 0x00583f1900127836 */ /* 0x000fe40000000000 */
[----:B------:R-:W-:Y:S01]  /*0d20*/  IMAD R17, R17, -0x658354e5, R0 ;  /* 0x9a7cab1b11117824 */ /* 0x000fe200078e0200 */
[----:B------:R-:W-:Y:S01]  /*0d30*/  SHF.R.U32.HI R19, RZ, 0x2, R16 ;  /* 0x00000002ff137819 */ /* 0x000fe20000011610 */
[----:B------:R-:W-:-:S03]  /*0d40*/  IMAD.SHL.U32 R21, R18, 0x10, RZ ;  /* 0x0000001012157824 */ /* 0x000fc600078e00ff */
[----:B------:R-:W-:-:S04]  /*0d50*/  LOP3.LUT R19, R19, R16, RZ, 0x3c, !PT ;  /* 0x0000001013137212 */ /* 0x000fc800078e3cff */
[----:B------:R-:W-:-:S04]  /*0d60*/  SHF.L.U32 R16, R19, 0x1, RZ ;  /* 0x0000000113107819 */ /* 0x000fc800000006ff */
[----:B------:R-:W-:-:S04]  /*0d70*/  LOP3.LUT R16, R18, R21, R16, 0x96, !PT ;  /* 0x0000001512107212 */ /* 0x000fc800078e9610 */
[----:B------:R-:W-:-:S04]  /*0d80*/  LOP3.LUT R16, R16, R19, RZ, 0x3c, !PT ;  /* 0x0000001310107212 */ /* 0x000fc800078e3cff */
[----:B------:R-:W-:Y:S01]  /*0d90*/  IADD3 R16, PT, PT, R17, 0x6a788e, R16 ;  /* 0x006a788e11107810 */ /* 0x000fe20007ffe010 */
[----:B------:R-:W-:-:S03]  /*0da0*/  IMAD.MOV.U32 R17, RZ, RZ, 0x2f800000 ;  /* 0x2f800000ff117424 */ /* 0x000fc600078e00ff */
[----:B------:R-:W-:-:S05]  /*0db0*/  I2FP.F32.U32 R16, R16 ;  /* 0x0000001000107245 */ /* 0x000fca0000201000 */
[----:B------:R-:W-:-:S06]  /*0dc0*/  FFMA R16, R16, R17, 1.1641532182693481445e-10 ;  /* 0x2f00000010107423 */ /* 0x000fcc0000000011 */
[----:B------:R-:W0:Y:S02]  /*0dd0*/  F2F.F64.F32 R16, R16 ;  /* 0x0000001000107310 */ /* 0x000e240000201800 */
[----:B0-----:R-:W-:Y:S01]  /*0de0*/  DMUL R14, R16, R14 ;  /* 0x0000000e100e7228 */ /* 0x001fe20000000000 */
[----:B------:R-:W-:-:S07]  /*0df0*/  IMAD.MOV.U32 R17, RZ, RZ, RZ ;  /* 0x000000ffff117224 */ /* 0x000fce00078e00ff */
[----:B--2---:R-:W-:-:S14]  /*0e00*/  DSETP.GEU.AND P1, PT, R2, R14, PT ;  /* 0x0000000e0200722a */ /* 0x004fdc0003f2e000 */
[----:B------:R-:W-:Y:S05]  /*0e10*/  @P1 BRA `(.L_x_8) ;  /* 0x0000000000281947 */ /* 0x000fea0003800000 */
[----:B------:R-:W-:Y:S01]  /*0e20*/  BSSY.RECONVERGENT B1, `(.L_x_9) ;  /* 0x0000008000017945 */ /* 0x000fe20003800200 */
[----:B------:R-:W-:-:S07]  /*0e30*/  MOV R19, RZ ;  /* 0x000000ff00137202 */ /* 0x000fce0000000f00 */
.L_x_10:
[----:B------:R-:W-:-:S06]  /*0e40*/  IMAD.WIDE.U32 R16, R19, 0x8, R10 ;  /* 0x0000000813107825 */ /* 0x000fcc00078e000a */
[----:B------:R-:W2:Y:S01]  /*0e50*/  LDG.E.64 R16, desc[UR8][R16.64+0x8] ;  /* 0x0000080810107981 */ /* 0x000ea2000c1e1b00 */
[----:B------:R-:W-:Y:S01]  /*0e60*/  VIADD R19, R19, 0x1 ;  /* 0x0000000113137836 */ /* 0x000fe20000000000 */
[----:B--2---:R-:W-:-:S08]  /*0e70*/  DADD R2, R16, R2 ;  /* 0x0000000010027229 */ /* 0x004fd00000000002 */
[----:B------:R-:W-:-:S14]  /*0e80*/  DSETP.GEU.AND P1, PT, R2, R14, PT ;  /* 0x0000000e0200722a */ /* 0x000fdc0003f2e000 */
[----:B------:R-:W-:Y:S05]  /*0e90*/  @!P1 BRA `(.L_x_10) ;  /* 0xfffffffc00e89947 */ /* 0x000fea000383ffff */
[----:B------:R-:W-:Y:S05]  /*0ea0*/  BSYNC.RECONVERGENT B1 ;  /* 0x0000000000017941 */ /* 0x000fea0003800200 */
.L_x_9:
[----:B------:R-:W-:-:S07]  /*0eb0*/  IMAD.MOV.U32 R17, RZ, RZ, R19 ;  /* 0x000000ffff117224 */ /* 0x000fce00078e0013 */
.L_x_8:
[----:B------:R-:W-:Y:S05]  /*0ec0*/  BSYNC.RECONVERGENT B0 ;  /* 0x0000000000007941 */ /* 0x000fea0003800200 */
.L_x_7:
[----:B------:R-:W0:Y:S01]  /*0ed0*/  LDC.64 R2, c[0x0][0x388] ;  /* 0x0000e200ff027b82 */ /* 0x000e220000000a00 */
[----:B------:R-:W-:Y:S01]  /*0ee0*/  IADD3 R15, PT, PT, R22, R17, RZ ;  /* 0x00000011160f7210 */ /* 0x000fe20007ffe0ff */
[----:B------:R-:W1:Y:S01]  /*0ef0*/  LDCU UR7, c[0x0][0x3a0] ;  /* 0x00007400ff0777ac */ /* 0x000e620008000800 */
[----:B------:R-:W-:Y:S01]  /*0f00*/  IMAD.MOV.U32 R19, RZ, RZ, 0x1 ;  /* 0x00000001ff137424 */ /* 0x000fe200078e00ff */
[----:B------:R2:W-:Y:S01]  /*0f10*/  STG.E desc[UR8][R12.64+0x4], R17 ;  /* 0x000004110c007986 */ /* 0x0005e2000c101908 */
[----:B------:R-:W-:-:S04]  /*0f20*/  UIADD3 UR6, UPT, UPT, UR6, 0x1, URZ ;  /* 0x0000000106067890 */ /* 0x000fc8000fffe0ff */
[----:B-1----:R-:W-:Y:S01]  /*0f30*/  UISETP.NE.AND UP0, UPT, UR6, UR7, UPT ;  /* 0x000000070600728c */ /* 0x002fe2000bf05270 */
[----:B0-----:R-:W-:-:S05]  /*0f40*/  IMAD.WIDE R2, R15, 0x4, R2 ;  /* 0x000000040f027825 */ /* 0x001fca00078e0202 */
[----:B------:R2:W-:Y:S03]  /*0f50*/  STG.E desc[UR8][R2.64], R19 ;  /* 0x0000001302007986 */ /* 0x0005e6000c101908 */
[----:B------:R-:W-:Y:S05]  /*0f60*/  BRA.U UP0, `(.L_x_11) ;  /* 0xfffffff100887547 */ /* 0x000fea000b83ffff */
[----:B------:R-:W-:Y:S05]  /*0f70*/  EXIT ;  /* 0x000000000000794d */ /* 0x000fea0003800000 */
.L_x_12:
[----:B------:R-:W-:-:S00]  /*0f80*/  BRA `(.L_x_12) ;  /* 0xfffffffc00fc7947 */ /* 0x000fc0000383ffff */
[----:B------:R-:W-:-:S00]  /*0f90*/  NOP ;  /* 0x0000000000007918 */ /* 0x000fc00000000000 */
        /* <DEDUP_REMOVED lines=14> */
.L_x_15:


//--------------------- .text._Z21cuda_pheromone_updatePdPiS0_id --------------------------
	.section	.text._Z21cuda_pheromone_updatePdPiS0_id,"ax",@progbits
	.align	128
        .global         _Z21cuda_pheromone_updatePdPiS0_id
        .type           _Z21cuda_pheromone_updatePdPiS0_id,@function
        .size           _Z21cuda_pheromone_updatePdPiS0_id,(.L_x_16 - _Z21cuda_pheromone_updatePdPiS0_id)
        .other          _Z21cuda_pheromone_updatePdPiS0_id,@"STO_CUDA_ENTRY STV_DEFAULT"
_Z21cuda_pheromone_updatePdPiS0_id:
.text._Z21cuda_pheromone_updatePdPiS0_id:
[----:B------:R-:W-:Y:S01]  /*0000*/  LDC R1, c[0x0][0x37c] ;  /* 0x0000df00ff017b82 */ /* 0x000fe20000000800 */
[----:B------:R-:W0:Y:S07]  /*0010*/  S2R R5, SR_TID.X ;  /* 0x0000000000057919 */ /* 0x000e2e0000002100 */
[----:B------:R-:W0:Y:S01]  /*0020*/  S2UR UR6, SR_CTAID.X ;  /* 0x00000000000679c3 */ /* 0x000e220000002500 */
[----:B------:R-:W1:Y:S01]  /*0030*/  LDCU.64 UR4, c[0x0][0x358] ;  /* 0x00006b00ff0477ac */ /* 0x000e620008000a00 */
[----:B------:R-:W2:Y:S06]  /*0040*/  LDCU.64 UR8, c[0x0][0x3a0] ;  /* 0x00007400ff0877ac */ /* 0x000eac0008000a00 */
[----:B------:R-:W0:Y:S08]  /*0050*/  LDC R0, c[0x0][0x360] ;  /* 0x0000d800ff007b82 */ /* 0x000e300000000800 */
[----:B------:R-:W3:Y:S08]  /*0060*/  LDC.64 R2, c[0x0][0x390] ;  /* 0x0000e400ff027b82 */ /* 0x000ef00000000a00 */
[----:B------:R-:W4:Y:S01]  /*0070*/  LDC.64 R8, c[0x0][0x380] ;  /* 0x0000e000ff087b82 */ /* 0x000f220000000a00 */
[----:B0-----:R-:W-:Y:S01]  /*0080*/  IMAD R5, R0, UR6, R5 ;  /* 0x0000000600057c24 */ /* 0x001fe2000f8e0205 */
[----:B------:R-:W0:Y:S03]  /*0090*/  LDCU UR6, c[0x0][0x398] ;  /* 0x00007300ff0677ac */ /* 0x000e260008000800 */
[----:B---3--:R-:W-:-:S05]  /*00a0*/  IMAD.WIDE R2, R5, 0x4, R2 ;  /* 0x0000000405027825 */ /* 0x008fca00078e0202 */
[----:B-1----:R-:W0:Y:S04]  /*00b0*/  LDG.E R0, desc[UR4][R2.64] ;  /* 0x0000000402007981 */ /* 0x002e28000c1e1900 */
[----:B------:R-:W0:Y:S02]  /*00c0*/  LDG.E R11, desc[UR4][R2.64+0x4] ;  /* 0x00000404020b7981 */ /* 0x000e24000c1e1900 */
[----:B0-----:R-:W-:-:S04]  /*00d0*/  IMAD R5, R0, UR6, R11 ;  /* 0x0000000600057c24 */ /* 0x001fc8000f8e020b */
[----:B----4-:R-:W-:-:S05]  /*00e0*/  IMAD.WIDE R4, R5, 0x8, R8 ;  /* 0x0000000805047825 */ /* 0x010fca00078e0208 */
[----:B------:R-:W2:Y:S01]  /*00f0*/  LDG.E.64 R6, desc[UR4][R4.64] ;  /* 0x0000000404067981 */ /* 0x000ea2000c1e1b00 */
[----:B------:R-:W-:-:S04]  /*0100*/  IMAD R11, R11, UR6, R0 ;  /* 0x000000060b0b7c24 */ /* 0x000fc8000f8e0200 */
[----:B------:R-:W-:Y:S01]  /*0110*/  IMAD.WIDE R8, R11, 0x8, R8 ;  /* 0x000000080b087825 */ /* 0x000fe200078e0208 */
[----:B--2---:R-:W-:-:S07]  /*0120*/  DADD R6, R6, UR8 ;  /* 0x0000000806067e29 */ /* 0x004fce0008000000 */
[----:B------:R-:W-:Y:S04]  /*0130*/  STG.E.64 desc[UR4][R4.64], R6 ;  /* 0x0000000604007986 */ /* 0x000fe8000c101b04 */
[----:B------:R-:W2:Y:S02]  /*0140*/  LDG.E.64 R2, desc[UR4][R8.64] ;  /* 0x0000000408027981 */ /* 0x000ea4000c1e1b00 */
[----:B--2---:R-:W-:-:S07]  /*0150*/  DADD R2, R2, UR8 ;  /* 0x0000000802027e29 */ /* 0x004fce0008000000 */
[----:B------:R-:W-:Y:S01]  /*0160*/  STG.E.64 desc[UR4][R8.64], R2 ;  /* 0x0000000208007986 */ /* 0x000fe2000c101b04 */
[----:B------:R-:W-:Y:S05]  /*0170*/  EXIT ;  /* 0x000000000000794d */ /* 0x000fea0003800000 */
.L_x_13:
        /* <DEDUP_REMOVED lines=16> */
.L_x_16:


//--------------------- .text._Z14cuda_evaporatePdid --------------------------
	.section	.text._Z14cuda_evaporatePdid,"ax",@progbits
	.align	128
        .global         _Z14cuda_evaporatePdid
        .type           _Z14cuda_evaporatePdid,@function
        .size           _Z14cuda_evaporatePdid,(.L_x_17 - _Z14cuda_evaporatePdid)
        .other          _Z14cuda_evaporatePdid,@"STO_CUDA_ENTRY STV_DEFAULT"
_Z14cuda_evaporatePdid:
.text._Z14cuda_evaporatePdid:
[----:B------:R-:W-:Y:S01]  /*0000*/  LDC R1, c[0x0][0x37c] ;  /* 0x0000df00ff017b82 */ /* 0x000fe20000000800 */
[----:B------:R-:W0:Y:S07]  /*0010*/  S2R R5, SR_TID.X ;  /* 0x0000000000057919 */ /* 0x000e2e0000002100 */
[----:B------:R-:W0:Y:S01]  /*0020*/  S2UR UR6, SR_CTAID.X ;  /* 0x00000000000679c3 */ /* 0x000e220000002500 */
[----:B------:R-:W1:Y:S07]  /*0030*/  LDCU.64 UR4, c[0x0][0x358] ;  /* 0x00006b00ff0477ac */ /* 0x000e6e0008000a00 */
[----:B------:R-:W0:Y:S08]  /*0040*/  LDC R0, c[0x0][0x360] ;  /* 0x0000d800ff007b82 */ /* 0x000e300000000800 */
[----:B------:R-:W2:Y:S01]  /*0050*/  LDC.64 R2, c[0x0][0x380] ;  /* 0x0000e000ff027b82 */ /* 0x000ea20000000a00 */
[----:B0-----:R-:W-:Y:S01]  /*0060*/  IMAD R5, R0, UR6, R5 ;  /* 0x0000000600057c24 */ /* 0x001fe2000f8e0205 */
[----:B------:R-:W0:Y:S03]  /*0070*/  LDCU.64 UR6, c[0x0][0x390] ;  /* 0x00007200ff0677ac */ /* 0x000e260008000a00 */
[----:B--2---:R-:W-:-:S05]  /*0080*/  IMAD.WIDE R2, R5, 0x8, R2 ;  /* 0x0000000805027825 */ /* 0x004fca00078e0202 */
[----:B-1----:R-:W0:Y:S02]  /*0090*/  LDG.E.64 R4, desc[UR4][R2.64] ;  /* 0x0000000402047981 */ /* 0x002e24000c1e1b00 */
[----:B0-----:R-:W-:-:S07]  /*00a0*/  DMUL R4, R4, UR6 ;  /* 0x0000000604047c28 */ /* 0x001fce0008000000 */
[----:B------:R-:W-:Y:S01]  /*00b0*/  STG.E.64 desc[UR4][R2.64], R4 ;  /* 0x0000000402007986 */ /* 0x000fe2000c101b04 */
[----:B------:R-:W-:Y:S05]  /*00c0*/  EXIT ;  /* 0x000000000000794d */ /* 0x000fea0003800000 */
.L_x_14:
        /* <DEDUP_REMOVED lines=11> */
.L_x_17:


//--------------------- .nv.global.init           --------------------------
	.section	.nv.global.init,"aw",@progbits
	.align	4
.nv.global.init:
	.type		mrg32k3aM1SubSeq,@object
	.size		mrg32k3aM1SubSeq,(mrg32k3aM2SubSeq - mrg32k3aM1SubSeq)
mrg32k3aM1SubSeq:
        /*0000*/ 	.byte	0x0b, 0xcc, 0xee, 0x04, 0x73, 0x29, 0x8b, 0x6f, 0xf6, 0x53, 0x03, 0xf6, 0x23, 0xf6, 0xea, 0xda
        /* <DEDUP_REMOVED lines=125> */
	.type		mrg32k3aM2SubSeq,@object
	.size		mrg32k3aM2SubSeq,(mrg32k3aM1 - mrg32k3aM2SubSeq)
mrg32k3aM2SubSeq:
        /* <DEDUP_REMOVED lines=126> */
	.type		mrg32k3aM1,@object
	.size		mrg32k3aM1,(mrg32k3aM1Seq - mrg32k3aM1)
mrg32k3aM1:
        /* <DEDUP_REMOVED lines=144> */
	.type		mrg32k3aM1Seq,@object
	.size		mrg32k3aM1Seq,(mrg32k3aM2 - mrg32k3aM1Seq)
mrg32k3aM1Seq:
        /* <DEDUP_REMOVED lines=144> */
	.type		mrg32k3aM2,@object
	.size		mrg32k3aM2,(mrg32k3aM2Seq - mrg32k3aM2)
mrg32k3aM2:
        /* <DEDUP_REMOVED lines=144> */
	.type		mrg32k3aM2Seq,@object
	.size		mrg32k3aM2Seq,(precalc_xorwow_matrix - mrg32k3aM2Seq)
mrg32k3aM2Seq:
        /* <DEDUP_REMOVED lines=144> */
	.type		precalc_xorwow_matrix,@object
	.size		precalc_xorwow_matrix,(precalc_xorwow_offset_matrix - precalc_xorwow_matrix)
precalc_xorwow_matrix:
        /* <DEDUP_REMOVED lines=6400> */
	.type		precalc_xorwow_offset_matrix,@object
	.size		precalc_xorwow_offset_matrix,(.L_1 - precalc_xorwow_offset_matrix)
precalc_xorwow_offset_matrix:
        /* <DEDUP_REMOVED lines=6400> */
.L_1:


//--------------------- .nv.shared.reserved.0     --------------------------
	.section	.nv.shared.reserved.0,"aw",@nobits
	.weak		__nv_reservedSMEM_offset_0_alias
	.size		__nv_reservedSMEM_offset_0_alias, 0, 64
	.other		__nv_reservedSMEM_offset_0_alias,@"STO_CUDA_RESERVED_SHARED STV_DEFAULT"
__nv_reservedSMEM_offset_0_alias:
	.zero		0
	.zero		64


//--------------------- .nv.constant0._Z18cuda_path_traversePiS_PdS0_i --------------------------
	.section	.nv.constant0._Z18cuda_path_traversePiS_PdS0_i,"a",@progbits
	.sectionflags	@""
	.align	4
.nv.constant0._Z18cuda_path_traversePiS_PdS0_i:
	.zero		932


//--------------------- .nv.constant0._Z21cuda_pheromone_updatePdPiS0_id --------------------------
	.section	.nv.constant0._Z21cuda_pheromone_updatePdPiS0_id,"a",@progbits
	.sectionflags	@""
	.align	4
.nv.constant0._Z21cuda_pheromone_updatePdPiS0_id:
	.zero		936


//--------------------- .nv.constant0._Z14cuda_evaporatePdid --------------------------
	.section	.nv.constant0._Z14cuda_evaporatePdid,"a",@progbits
	.sectionflags	@""
	.align	4
.nv.constant0._Z14cuda_evaporatePdid:
	.zero		920


//--------------------- SYMBOLS --------------------------

	.type		.nv.reservedSmem.offset0,@object
	.size		.nv.reservedSmem.offset0,0x4
